//
// Generated by NVIDIA NVVM Compiler
//
// Compiler Build ID: CL-36424714
// Cuda compilation tools, release 13.0, V13.0.88
// Based on NVVM 20.0.0
//

.version 9.0
.target sm_100
.address_size 64

	// .globl	_Z12simpleKernelIdEvPT_

.visible .entry _Z12simpleKernelIdEvPT_(
	.param .u64 .ptr .align 1 _Z12simpleKernelIdEvPT__param_0
)
{
	.reg .b32 	%r<5>;
	.reg .b64 	%rd<5>;
	.reg .b64 	%fd<3>;

	ld.param.u64 	%rd1, [_Z12simpleKernelIdEvPT__param_0];
	cvta.to.global.u64 	%rd2, %rd1;
	mov.u32 	%r1, %ntid.x;
	mov.u32 	%r2, %ctaid.x;
	mov.u32 	%r3, %tid.x;
	mad.lo.s32 	%r4, %r1, %r2, %r3;
	mul.wide.s32 	%rd3, %r4, 8;
	add.s64 	%rd4, %rd2, %rd3;
	ld.global.f64 	%fd1, [%rd4];
	add.f64 	%fd2, %fd1, 0d3FF0000000000000;
	st.global.f64 	[%rd4], %fd2;
	ret;

}
	// .globl	_Z20gridStrideLoopKernelIdEvPT_i
.visible .entry _Z20gridStrideLoopKernelIdEvPT_i(
	.param .u64 .ptr .align 1 _Z20gridStrideLoopKernelIdEvPT_i_param_0,
	.param .u32 _Z20gridStrideLoopKernelIdEvPT_i_param_1
)
{
	.reg .pred 	%p<3>;
	.reg .b32 	%r<11>;
	.reg .b64 	%rd<5>;
	.reg .b64 	%fd<3>;

	ld.param.u64 	%rd2, [_Z20gridStrideLoopKernelIdEvPT_i_param_0];
	ld.param.u32 	%r6, [_Z20gridStrideLoopKernelIdEvPT_i_param_1];
	mov.u32 	%r1, %ntid.x;
	mov.u32 	%r7, %ctaid.x;
	mov.u32 	%r8, %tid.x;
	mad.lo.s32 	%r10, %r1, %r7, %r8;
	setp.ge.s32 	%p1, %r10, %r6;
	@%p1 bra 	$L__BB1_3;
	mov.u32 	%r9, %nctaid.x;
	mul.lo.s32 	%r3, %r9, %r1;
	cvta.to.global.u64 	%rd1, %rd2;
$L__BB1_2:
	mul.wide.s32 	%rd3, %r10, 8;
	add.s64 	%rd4, %rd1, %rd3;
	ld.global.f64 	%fd1, [%rd4];
	add.f64 	%fd2, %fd1, 0d3FF0000000000000;
	st.global.f64 	[%rd4], %fd2;
	add.s32 	%r10, %r10, %r3;
	setp.lt.s32 	%p2, %r10, %r6;
	@%p2 bra 	$L__BB1_2;
$L__BB1_3:
	ret;

}
	// .globl	_Z12simpleKernelIfEvPT_
.visible .entry _Z12simpleKernelIfEvPT_(
	.param .u64 .ptr .align 1 _Z12simpleKernelIfEvPT__param_0
)
{
	.reg .b32 	%r<5>;
	.reg .b32 	%f<3>;
	.reg .b64 	%rd<5>;

	ld.param.u64 	%rd1, [_Z12simpleKernelIfEvPT__param_0];
	cvta.to.global.u64 	%rd2, %rd1;
	mov.u32 	%r1, %ntid.x;
	mov.u32 	%r2, %ctaid.x;
	mov.u32 	%r3, %tid.x;
	mad.lo.s32 	%r4, %r1, %r2, %r3;
	mul.wide.s32 	%rd3, %r4, 4;
	add.s64 	%rd4, %rd2, %rd3;
	ld.global.f32 	%f1, [%rd4];
	add.f32 	%f2, %f1, 0f3F800000;
	st.global.f32 	[%rd4], %f2;
	ret;

}
	// .globl	_Z20gridStrideLoopKernelIfEvPT_i
.visible .entry _Z20gridStrideLoopKernelIfEvPT_i(
	.param .u64 .ptr .align 1 _Z20gridStrideLoopKernelIfEvPT_i_param_0,
	.param .u32 _Z20gridStrideLoopKernelIfEvPT_i_param_1
)
{
	.reg .pred 	%p<3>;
	.reg .b32 	%r<11>;
	.reg .b32 	%f<3>;
	.reg .b64 	%rd<5>;

	ld.param.u64 	%rd2, [_Z20gridStrideLoopKernelIfEvPT_i_param_0];
	ld.param.u32 	%r6, [_Z20gridStrideLoopKernelIfEvPT_i_param_1];
	mov.u32 	%r1, %ntid.x;
	mov.u32 	%r7, %ctaid.x;
	mov.u32 	%r8, %tid.x;
	mad.lo.s32 	%r10, %r1, %r7, %r8;
	setp.ge.s32 	%p1, %r10, %r6;
	@%p1 bra 	$L__BB3_3;
	mov.u32 	%r9, %nctaid.x;
	mul.lo.s32 	%r3, %r9, %r1;
	cvta.to.global.u64 	%rd1, %rd2;
$L__BB3_2:
	mul.wide.s32 	%rd3, %r10, 4;
	add.s64 	%rd4, %rd1, %rd3;
	ld.global.f32 	%f1, [%rd4];
	add.f32 	%f2, %f1, 0f3F800000;
	st.global.f32 	[%rd4], %f2;
	add.s32 	%r10, %r10, %r3;
	setp.lt.s32 	%p2, %r10, %r6;
	@%p2 bra 	$L__BB3_2;
$L__BB3_3:
	ret;

}


// ===== COMPILED SASS (sm_100) =====

	.target	sm_100

	.elftype	@"ET_EXEC"


//--------------------- .note.nv.tkinfo           --------------------------
	.section	.note.nv.tkinfo,"",@"SHT_NOTE"
	.sectionflags	@"SHF_NOTE_NV_TKINFO"
	.tkinfo
        /*0018*/ 	.word	0x00000002
        /*0030*/ 	.string	""
        /*0030*/ 	.string	"ptxas"
        /*0030*/ 	.string	"Cuda compilation tools, release 13.0, V13.0.88"
        /*0030*/ 	.string	"Build cuda_13.0.r13.0/compiler.36424714_0"
        /*0030*/ 	.string	"-arch sm_100 -m 64 "



//--------------------- .note.nv.cuinfo           --------------------------
	.section	.note.nv.cuinfo,"",@"SHT_NOTE"
	.sectionflags	@"SHF_NOTE_NV_CUINFO"
        /*0018*/ 	.short	0x0002
        /*001a*/ 	.short	0x0064
        /*001c*/ 	.short	0x0082
	.zero		2


//--------------------- .nv.info                  --------------------------
	.section	.nv.info,"",@"SHT_CUDA_INFO"
	.align	4


	//----- nvinfo : EIATTR_REGCOUNT
	.align		4
        /*0000*/ 	.byte	0x04, 0x2f
        /*0002*/ 	.short	(.L_1 - .L_0)
	.align		4
.L_0:
        /*0004*/ 	.word	index@(_Z12simpleKernelIdEvPT_)
        /*0008*/ 	.word	0x00000008


	//----- nvinfo : EIATTR_FRAME_SIZE
	.align		4
.L_1:
        /*000c*/ 	.byte	0x04, 0x11
        /*000e*/ 	.short	(.L_3 - .L_2)
	.align		4
.L_2:
        /*0010*/ 	.word	index@(_Z12simpleKernelIdEvPT_)
        /*0014*/ 	.word	0x00000000


	//----- nvinfo : EIATTR_REGCOUNT
	.align		4
.L_3:
        /*0018*/ 	.byte	0x04, 0x2f
        /*001a*/ 	.short	(.L_5 - .L_4)
	.align		4
.L_4:
        /*001c*/ 	.word	index@(_Z20gridStrideLoopKernelIdEvPT_i)
        /*0020*/ 	.word	0x0000000a


	//----- nvinfo : EIATTR_FRAME_SIZE
	.align		4
.L_5:
        /*0024*/ 	.byte	0x04, 0x11
        /*0026*/ 	.short	(.L_7 - .L_6)
	.align		4
.L_6:
        /*0028*/ 	.word	index@(_Z20gridStrideLoopKernelIdEvPT_i)
        /*002c*/ 	.word	0x00000000


	//----- nvinfo : EIATTR_REGCOUNT
	.align		4
.L_7:
        /*0030*/ 	.byte	0x04, 0x2f
        /*0032*/ 	.short	(.L_9 - .L_8)
	.align		4
.L_8:
        /*0034*/ 	.word	index@(_Z12simpleKernelIfEvPT_)
        /*0038*/ 	.word	0x00000008


	//----- nvinfo : EIATTR_FRAME_SIZE
	.align		4
.L_9:
        /*003c*/ 	.byte	0x04, 0x11
        /*003e*/ 	.short	(.L_11 - .L_10)
	.align		4
.L_10:
        /*0040*/ 	.word	index@(_Z12simpleKernelIfEvPT_)
        /*0044*/ 	.word	0x00000000


	//----- nvinfo : EIATTR_REGCOUNT
	.align		4
.L_11:
        /*0048*/ 	.byte	0x04, 0x2f
        /*004a*/ 	.short	(.L_13 - .L_12)
	.align		4
.L_12:
        /*004c*/ 	.word	index@(_Z20gridStrideLoopKernelIfEvPT_i)
        /*0050*/ 	.word	0x0000000a


	//----- nvinfo : EIATTR_FRAME_SIZE
	.align		4
.L_13:
        /*0054*/ 	.byte	0x04, 0x11
        /*0056*/ 	.short	(.L_15 - .L_14)
	.align		4
.L_14:
        /*0058*/ 	.word	index@(_Z20gridStrideLoopKernelIfEvPT_i)
        /*005c*/ 	.word	0x00000000


	//----- nvinfo : EIATTR_MIN_STACK_SIZE
	.align		4
.L_15:
        /*0060*/ 	.byte	0x04, 0x12
        /*0062*/ 	.short	(.L_17 - .L_16)
	.align		4
.L_16:
        /*0064*/ 	.word	index@(_Z20gridStrideLoopKernelIfEvPT_i)
        /*0068*/ 	.word	0x00000000


	//----- nvinfo : EIATTR_MIN_STACK_SIZE
	.align		4
.L_17:
        /*006c*/ 	.byte	0x04, 0x12
        /*006e*/ 	.short	(.L_19 - .L_18)
	.align		4
.L_18:
        /*0070*/ 	.word	index@(_Z12simpleKernelIfEvPT_)
        /*0074*/ 	.word	0x00000000


	//----- nvinfo : EIATTR_MIN_STACK_SIZE
	.align		4
.L_19:
        /*0078*/ 	.byte	0x04, 0x12
        /*007a*/ 	.short	(.L_21 - .L_20)
	.align		4
.L_20:
        /*007c*/ 	.word	index@(_Z20gridStrideLoopKernelIdEvPT_i)
        /*0080*/ 	.word	0x00000000


	//----- nvinfo : EIATTR_MIN_STACK_SIZE
	.align		4
.L_21:
        /*0084*/ 	.byte	0x04, 0x12
        /*0086*/ 	.short	(.L_23 - .L_22)
	.align		4
.L_22:
        /*0088*/ 	.word	index@(_Z12simpleKernelIdEvPT_)
        /*008c*/ 	.word	0x00000000
.L_23:


//--------------------- .nv.compat                --------------------------
	.section	.nv.compat,"",@"SHT_CUDA_COMPAT_INFO"
	.align	4
        /*0000*/ 	.byte	0x02, 0x09, 0x00, 0x00, 0x02, 0x02, 0x01, 0x00, 0x02, 0x05, 0x05, 0x00, 0x03, 0x07, 0x01, 0x01
        /*0010*/ 	.byte	0x02, 0x03, 0x00, 0x00, 0x02, 0x06, 0x01, 0x00, 0x04, 0x0b, 0x08, 0x00, 0x01, 0x00, 0x00, 0x00
        /*0020*/ 	.byte	0x00, 0x00, 0x00, 0x00


//--------------------- .nv.info._Z20gridStrideLoopKernelIfEvPT_i --------------------------
	.section	.nv.info._Z20gridStrideLoopKernelIfEvPT_i,"",@"SHT_CUDA_INFO"
	.sectionflags	@""
	.align	4


	//----- nvinfo : EIATTR_CUDA_API_VERSION
	.align		4
        /*0000*/ 	.byte	0x04, 0x37
        /*0002*/ 	.short	(.L_25 - .L_24)
.L_24:
        /*0004*/ 	.word	0x00000082


	//----- nvinfo : EIATTR_KPARAM_INFO
	.align		4
.L_25:
        /*0008*/ 	.byte	0x04, 0x17
        /*000a*/ 	.short	(.L_27 - .L_26)
.L_26:
        /*000c*/ 	.word	0x00000000
        /*0010*/ 	.short	0x0001
        /*0012*/ 	.short	0x0008
        /*0014*/ 	.byte	0x00, 0xf0, 0x11, 0x00


	//----- nvinfo : EIATTR_KPARAM_INFO
	.align		4
.L_27:
        /*0018*/ 	.byte	0x04, 0x17
        /*001a*/ 	.short	(.L_29 - .L_28)
.L_28:
        /*001c*/ 	.word	0x00000000
        /*0020*/ 	.short	0x0000
        /*0022*/ 	.short	0x0000
        /*0024*/ 	.byte	0x00, 0xf5, 0x21, 0x00


	//----- nvinfo : EIATTR_SPARSE_MMA_MASK
	.align		4
.L_29:
        /*0028*/ 	.byte	0x03, 0x50
        /*002a*/ 	.short	0x0000


	//----- nvinfo : EIATTR_MAXREG_COUNT
	.align		4
        /*002c*/ 	.byte	0x03, 0x1b
        /*002e*/ 	.short	0x00ff


	//----- nvinfo : EIATTR_MERCURY_ISA_VERSION
	.align		4
        /*0030*/ 	.byte	0x03, 0x5f
        /*0032*/ 	.short	0x0101


	//----- nvinfo : EIATTR_VRC_CTA_INIT_COUNT
	.align		4
        /*0034*/ 	.byte	0x02, 0x4a
	.zero		1
	.zero		1


	//----- nvinfo : EIATTR_EXIT_INSTR_OFFSETS
	.align		4
        /*0038*/ 	.byte	0x04, 0x1c
        /*003a*/ 	.short	(.L_31 - .L_30)


	//   ....[0]....
.L_30:
        /*003c*/ 	.word	0x00000070


	//   ....[1]....
        /*0040*/ 	.word	0x00000130


	//----- nvinfo : EIATTR_CRS_STACK_SIZE
	.align		4
.L_31:
        /*0044*/ 	.byte	0x04, 0x1e
        /*0046*/ 	.short	(.L_33 - .L_32)
.L_32:
        /*0048*/ 	.word	0x00000000


	//----- nvinfo : EIATTR_CBANK_PARAM_SIZE
	.align		4
.L_33:
        /*004c*/ 	.byte	0x03, 0x19
        /*004e*/ 	.short	0x000c


	//----- nvinfo : EIATTR_PARAM_CBANK
	.align		4
        /*0050*/ 	.byte	0x04, 0x0a
        /*0052*/ 	.short	(.L_35 - .L_34)
	.align		4
.L_34:
        /*0054*/ 	.word	index@(.nv.constant0._Z20gridStrideLoopKernelIfEvPT_i)
        /*0058*/ 	.short	0x0380
        /*005a*/ 	.short	0x000c


	//----- nvinfo : EIATTR_SW_WAR
	.align		4
.L_35:
        /*005c*/ 	.byte	0x04, 0x36
        /*005e*/ 	.short	(.L_37 - .L_36)
.L_36:
        /*0060*/ 	.word	0x00000008
.L_37:


//--------------------- .nv.info._Z12simpleKernelIfEvPT_ --------------------------
	.section	.nv.info._Z12simpleKernelIfEvPT_,"",@"SHT_CUDA_INFO"
	.sectionflags	@""
	.align	4


	//----- nvinfo : EIATTR_CUDA_API_VERSION
	.align		4
        /*0000*/ 	.byte	0x04, 0x37
        /*0002*/ 	.short	(.L_39 - .L_38)
.L_38:
        /*0004*/ 	.word	0x00000082


	//----- nvinfo : EIATTR_KPARAM_INFO
	.align		4
.L_39:
        /*0008*/ 	.byte	0x04, 0x17
        /*000a*/ 	.short	(.L_41 - .L_40)
.L_40:
        /*000c*/ 	.word	0x00000000
        /*0010*/ 	.short	0x0000
        /*0012*/ 	.short	0x0000
        /*0014*/ 	.byte	0x00, 0xf5, 0x21, 0x00


	//----- nvinfo : EIATTR_SPARSE_MMA_MASK
	.align		4
.L_41:
        /*0018*/ 	.byte	0x03, 0x50
        /*001a*/ 	.short	0x0000


	//----- nvinfo : EIATTR_MAXREG_COUNT
	.align		4
        /*001c*/ 	.byte	0x03, 0x1b
        /*001e*/ 	.short	0x00ff


	//----- nvinfo : EIATTR_MERCURY_ISA_VERSION
	.align		4
        /*0020*/ 	.byte	0x03, 0x5f
        /*0022*/ 	.short	0x0101


	//----- nvinfo : EIATTR_VRC_CTA_INIT_COUNT
	.align		4
        /*0024*/ 	.byte	0x02, 0x4a
	.zero		1
	.zero		1


	//----- nvinfo : EIATTR_EXIT_INSTR_OFFSETS
	.align		4
        /*0028*/ 	.byte	0x04, 0x1c
        /*002a*/ 	.short	(.L_43 - .L_42)


	//   ....[0]....
.L_42:
        /*002c*/ 	.word	0x000000b0


	//----- nvinfo : EIATTR_CBANK_PARAM_SIZE
	.align		4
.L_43:
        /*0030*/ 	.byte	0x03, 0x19
        /*0032*/ 	.short	0x0008


	//----- nvinfo : EIATTR_PARAM_CBANK
	.align		4
        /*0034*/ 	.byte	0x04, 0x0a
        /*0036*/ 	.short	(.L_45 - .L_44)
	.align		4
.L_44:
        /*0038*/ 	.word	index@(.nv.constant0._Z12simpleKernelIfEvPT_)
        /*003c*/ 	.short	0x0380
        /*003e*/ 	.short	0x0008


	//----- nvinfo : EIATTR_SW_WAR
	.align		4
.L_45:
        /*0040*/ 	.byte	0x04, 0x36
        /*0042*/ 	.short	(.L_47 - .L_46)
.L_46:
        /*0044*/ 	.word	0x00000008
.L_47:


//--------------------- .nv.info._Z20gridStrideLoopKernelIdEvPT_i --------------------------
	.section	.nv.info._Z20gridStrideLoopKernelIdEvPT_i,"",@"SHT_CUDA_INFO"
	.sectionflags	@""
	.align	4


	//----- nvinfo : EIATTR_CUDA_API_VERSION
	.align		4
        /*0000*/ 	.byte	0x04, 0x37
        /*0002*/ 	.short	(.L_49 - .L_48)
.L_48:
        /*0004*/ 	.word	0x00000082


	//----- nvinfo : EIATTR_KPARAM_INFO
	.align		4
.L_49:
        /*0008*/ 	.byte	0x04, 0x17
        /*000a*/ 	.short	(.L_51 - .L_50)
.L_50:
        /*000c*/ 	.word	0x00000000
        /*0010*/ 	.short	0x0001
        /*0012*/ 	.short	0x0008
        /*0014*/ 	.byte	0x00, 0xf0, 0x11, 0x00


	//----- nvinfo : EIATTR_KPARAM_INFO
	.align		4
.L_51:
        /*0018*/ 	.byte	0x04, 0x17
        /*001a*/ 	.short	(.L_53 - .L_52)
.L_52:
        /*001c*/ 	.word	0x00000000
        /*0020*/ 	.short	0x0000
        /*0022*/ 	.short	0x0000
        /*0024*/ 	.byte	0x00, 0xf5, 0x21, 0x00


	//----- nvinfo : EIATTR_SPARSE_MMA_MASK
	.align		4
.L_53:
        /*0028*/ 	.byte	0x03, 0x50
        /*002a*/ 	.short	0x0000


	//----- nvinfo : EIATTR_MAXREG_COUNT
	.align		4
        /*002c*/ 	.byte	0x03, 0x1b
        /*002e*/ 	.short	0x00ff


	//----- nvinfo : EIATTR_MERCURY_ISA_VERSION
	.align		4
        /*0030*/ 	.byte	0x03, 0x5f
        /*0032*/ 	.short	0x0101


	//----- nvinfo : EIATTR_VRC_CTA_INIT_COUNT
	.align		4
        /*0034*/ 	.byte	0x02, 0x4a
	.zero		1
	.zero		1


	//----- nvinfo : EIATTR_EXIT_INSTR_OFFSETS
	.align		4
        /*0038*/ 	.byte	0x04, 0x1c
        /*003a*/ 	.short	(.L_55 - .L_54)


	//   ....[0]....
.L_54:
        /*003c*/ 	.word	0x00000070


	//   ....[1]....
        /*0040*/ 	.word	0x00000130


	//----- nvinfo : EIATTR_CRS_STACK_SIZE
	.align		4
.L_55:
        /*0044*/ 	.byte	0x04, 0x1e
        /*0046*/ 	.short	(.L_57 - .L_56)
.L_56:
        /*0048*/ 	.word	0x00000000


	//----- nvinfo : EIATTR_CBANK_PARAM_SIZE
	.align		4
.L_57:
        /*004c*/ 	.byte	0x03, 0x19
        /*004e*/ 	.short	0x000c


	//----- nvinfo : EIATTR_PARAM_CBANK
	.align		4
        /*0050*/ 	.byte	0x04, 0x0a
        /*0052*/ 	.short	(.L_59 - .L_58)
	.align		4
.L_58:
        /*0054*/ 	.word	index@(.nv.constant0._Z20gridStrideLoopKernelIdEvPT_i)
        /*0058*/ 	.short	0x0380
        /*005a*/ 	.short	0x000c


	//----- nvinfo : EIATTR_SW_WAR
	.align		4
.L_59:
        /*005c*/ 	.byte	0x04, 0x36
        /*005e*/ 	.short	(.L_61 - .L_60)
.L_60:
        /*0060*/ 	.word	0x00000008
.L_61:


//--------------------- .nv.info._Z12simpleKernelIdEvPT_ --------------------------
	.section	.nv.info._Z12simpleKernelIdEvPT_,"",@"SHT_CUDA_INFO"
	.sectionflags	@""
	.align	4


	//----- nvinfo : EIATTR_CUDA_API_VERSION
	.align		4
        /*0000*/ 	.byte	0x04, 0x37
        /*0002*/ 	.short	(.L_63 - .L_62)
.L_62:
        /*0004*/ 	.word	0x00000082


	//----- nvinfo : EIATTR_KPARAM_INFO
	.align		4
.L_63:
        /*0008*/ 	.byte	0x04, 0x17
        /*000a*/ 	.short	(.L_65 - .L_64)
.L_64:
        /*000c*/ 	.word	0x00000000
        /*0010*/ 	.short	0x0000
        /*0012*/ 	.short	0x0000
        /*0014*/ 	.byte	0x00, 0xf5, 0x21, 0x00


	//----- nvinfo : EIATTR_SPARSE_MMA_MASK
	.align		4
.L_65:
        /*0018*/ 	.byte	0x03, 0x50
        /*001a*/ 	.short	0x0000


	//----- nvinfo : EIATTR_MAXREG_COUNT
	.align		4
        /*001c*/ 	.byte	0x03, 0x1b
        /*001e*/ 	.short	0x00ff


	//----- nvinfo : EIATTR_MERCURY_ISA_VERSION
	.align		4
        /*0020*/ 	.byte	0x03, 0x5f
        /*0022*/ 	.short	0x0101


	//----- nvinfo : EIATTR_VRC_CTA_INIT_COUNT
	.align		4
        /*0024*/ 	.byte	0x02, 0x4a
	.zero		1
	.zero		1


	//----- nvinfo : EIATTR_EXIT_INSTR_OFFSETS
	.align		4
        /*0028*/ 	.byte	0x04, 0x1c
        /*002a*/ 	.short	(.L_67 - .L_66)


	//   ....[0]....
.L_66:
        /*002c*/ 	.word	0x000000b0


	//----- nvinfo : EIATTR_CBANK_PARAM_SIZE
	.align		4
.L_67:
        /*0030*/ 	.byte	0x03, 0x19
        /*0032*/ 	.short	0x0008


	//----- nvinfo : EIATTR_PARAM_CBANK
	.align		4
        /*0034*/ 	.byte	0x04, 0x0a
        /*0036*/ 	.short	(.L_69 - .L_68)
	.align		4
.L_68:
        /*0038*/ 	.word	index@(.nv.constant0._Z12simpleKernelIdEvPT_)
        /*003c*/ 	.short	0x0380
        /*003e*/ 	.short	0x0008


	//----- nvinfo : EIATTR_SW_WAR
	.align		4
.L_69:
        /*0040*/ 	.byte	0x04, 0x36
        /*0042*/ 	.short	(.L_71 - .L_70)
.L_70:
        /*0044*/ 	.word	0x00000008
.L_71:


//--------------------- .nv.callgraph             --------------------------
	.section	.nv.callgraph,"",@"SHT_CUDA_CALLGRAPH"
	.align	4
	.sectionentsize	8
	.align		4
        /*0000*/ 	.word	0x00000000
	.align		4
        /*0004*/ 	.word	0xffffffff
	.align		4
        /*0008*/ 	.word	0x00000000
	.align		4
        /*000c*/ 	.word	0xfffffffe
	.align		4
        /*0010*/ 	.word	0x00000000
	.align		4
        /*0014*/ 	.word	0xfffffffd
	.align		4
        /*0018*/ 	.word	0x00000000
	.align		4
        /*001c*/ 	.word	0xfffffffc


//--------------------- .text._Z20gridStrideLoopKernelIfEvPT_i --------------------------
	.section	.text._Z20gridStrideLoopKernelIfEvPT_i,"ax",@progbits
	.align	128
        .global         _Z20gridStrideLoopKernelIfEvPT_i
        .type           _Z20gridStrideLoopKernelIfEvPT_i,@function
        .size           _Z20gridStrideLoopKernelIfEvPT_i,(.L_x_6 - _Z20gridStrideLoopKernelIfEvPT_i)
        .other          _Z20gridStrideLoopKernelIfEvPT_i,@"STO_CUDA_ENTRY STV_DEFAULT"
_Z20gridStrideLoopKernelIfEvPT_i:
.text._Z20gridStrideLoopKernelIfEvPT_i:
[----:B------:R-:W-:Y:S01]  /*0000*/  LDC R1, c[0x0][0x37c] ;  /* 0x0000df00ff017b82 */ /* 0x000fe20000000800 */
[----:B------:R-:W0:Y:S01]  /*0010*/  S2R R0, SR_CTAID.X ;  /* 0x0000000000007919 */ /* 0x000e220000002500 */
[----:B------:R-:W0:Y:S01]  /*0020*/  LDCU UR4, c[0x0][0x360] ;  /* 0x00006c00ff0477ac */ /* 0x000e220008000800 */
[----:B------:R-:W0:Y:S01]  /*0030*/  S2R R3, SR_TID.X ;  /* 0x0000000000037919 */ /* 0x000e220000002100 */
[----:B------:R-:W1:Y:S01]  /*0040*/  LDCU UR8, c[0x0][0x388] ;  /* 0x00007100ff0877ac */ /* 0x000e620008000800 */
[----:B0-----:R-:W-:-:S05]  /*0050*/  IMAD R0, R0, UR4, R3 ;  /* 0x0000000400007c24 */ /* 0x001fca000f8e0203 */
[----:B-1----:R-:W-:-:S13]  /*0060*/  ISETP.GE.AND P0, PT, R0, UR8, PT ;  /* 0x0000000800007c0c */ /* 0x002fda000bf06270 */
[----:B------:R-:W-:Y:S05]  /*0070*/  @P0 EXIT ;  /* 0x000000000000094d */ /* 0x000fea0003800000 */
[----:B------:R-:W0:Y:S01]  /*0080*/  LDC.64 R4, c[0x0][0x380] ;  /* 0x0000e000ff047b82 */ /* 0x000e220000000a00 */
[----:B------:R-:W1:Y:S01]  /*0090*/  LDCU UR5, c[0x0][0x370] ;  /* 0x00006e00ff0577ac */ /* 0x000e620008000800 */
[----:B------:R-:W2:Y:S01]  /*00a0*/  LDCU.64 UR6, c[0x0][0x358] ;  /* 0x00006b00ff0677ac */ /* 0x000ea20008000a00 */
[----:B-1----:R-:W-:-:S12]  /*00b0*/  UIMAD UR4, UR4, UR5, URZ ;  /* 0x00000005040472a4 */ /* 0x002fd8000f8e02ff */
.L_x_0:
[----:B01----:R-:W-:-:S05]  /*00c0*/  IMAD.WIDE R2, R0, 0x4, R4 ;  /* 0x0000000400027825 */ /* 0x003fca00078e0204 */
[----:B--2---:R-:W2:Y:S01]  /*00d0*/  LDG.E R6, desc[UR6][R2.64] ;  /* 0x0000000602067981 */ /* 0x004ea2000c1e1900 */
[----:B------:R-:W-:-:S04]  /*00e0*/  IADD3 R0, PT, PT, R0, UR4, RZ ;  /* 0x0000000400007c10 */ /* 0x000fc8000fffe0ff */
[----:B------:R-:W-:Y:S01]  /*00f0*/  ISETP.GE.AND P0, PT, R0, UR8, PT ;  /* 0x0000000800007c0c */ /* 0x000fe2000bf06270 */
[----:B--2---:R-:W-:-:S05]  /*0100*/  FADD R7, R6, 1 ;  /* 0x3f80000006077421 */ /* 0x004fca0000000000 */
[----:B------:R1:W-:Y:S07]  /*0110*/  STG.E desc[UR6][R2.64], R7 ;  /* 0x0000000702007986 */ /* 0x0003ee000c101906 */
[----:B------:R-:W-:Y:S05]  /*0120*/  @!P0 BRA `(.L_x_0) ;  /* 0xfffffffc00e48947 */ /* 0x000fea000383ffff */
[----:B------:R-:W-:Y:S05]  /*0130*/  EXIT ;  /* 0x000000000000794d */ /* 0x000fea0003800000 */
.L_x_1:
[----:B------:R-:W-:-:S00]  /*0140*/  BRA `(.L_x_1) ;  /* 0xfffffffc00fc7947 */ /* 0x000fc0000383ffff */
[----:B------:R-:W-:-:S00]  /*0150*/  NOP ;  /* 0x0000000000007918 */ /* 0x000fc00000000000 */
        /* <DEDUP_REMOVED lines=10> */
.L_x_6:


//--------------------- .text._Z12simpleKernelIfEvPT_ --------------------------
	.section	.text._Z12simpleKernelIfEvPT_,"ax",@progbits
	.align	128
        .global         _Z12simpleKernelIfEvPT_
        .type           _Z12simpleKernelIfEvPT_,@function
        .size           _Z12simpleKernelIfEvPT_,(.L_x_7 - _Z12simpleKernelIfEvPT_)
        .other          _Z12simpleKernelIfEvPT_,@"STO_CUDA_ENTRY STV_DEFAULT"
_Z12simpleKernelIfEvPT_:
.text._Z12simpleKernelIfEvPT_:
[----:B------:R-:W-:Y:S01]  /*0000*/  LDC R1, c[0x0][0x37c] ;  /* 0x0000df00ff017b82 */ /* 0x000fe20000000800 */
[----:B------:R-:W0:Y:S07]  /*0010*/  S2R R5, SR_CTAID.X ;  /* 0x0000000000057919 */ /* 0x000e2e0000002500 */
[----:B------:R-:W1:Y:S01]  /*0020*/  LDC.64 R2, c[0x0][0x380] ;  /* 0x0000e000ff027b82 */ /* 0x000e620000000a00 */
[----:B------:R-:W0:Y:S01]  /*0030*/  LDCU UR6, c[0x0][0x360] ;  /* 0x00006c00ff0677ac */ /* 0x000e220008000800 */
[----:B------:R-:W0:Y:S01]  /*0040*/  S2R R0, SR_TID.X ;  /* 0x0000000000007919 */ /* 0x000e220000002100 */
[----:B------:R-:W2:Y:S01]  /*0050*/  LDCU.64 UR4, c[0x0][0x358] ;  /* 0x00006b00ff0477ac */ /* 0x000ea20008000a00 */
[----:B0-----:R-:W-:-:S04]  /*0060*/  IMAD R5, R5, UR6, R0 ;  /* 0x0000000605057c24 */ /* 0x001fc8000f8e0200 */
[----:B-1----:R-:W-:-:S05]  /*0070*/  IMAD.WIDE R2, R5, 0x4, R2 ;  /* 0x0000000405027825 */ /* 0x002fca00078e0202 */
[----:B--2---:R-:W2:Y:S02]  /*0080*/  LDG.E R0, desc[UR4][R2.64] ;  /* 0x0000000402007981 */ /* 0x004ea4000c1e1900 */
[----:B--2---:R-:W-:-:S05]  /*0090*/  FADD R5, R0, 1 ;  /* 0x3f80000000057421 */ /* 0x004fca0000000000 */
[----:B------:R-:W-:Y:S01]  /*00a0*/  STG.E desc[UR4][R2.64], R5 ;  /* 0x0000000502007986 */ /* 0x000fe2000c101904 */
[----:B------:R-:W-:Y:S05]  /*00b0*/  EXIT ;  /* 0x000000000000794d */ /* 0x000fea0003800000 */
.L_x_2:
        /* <DEDUP_REMOVED lines=12> */
.L_x_7:


//--------------------- .text._Z20gridStrideLoopKernelIdEvPT_i --------------------------
	.section	.text._Z20gridStrideLoopKernelIdEvPT_i,"ax",@progbits
	.align	128
        .global         _Z20gridStrideLoopKernelIdEvPT_i
        .type           _Z20gridStrideLoopKernelIdEvPT_i,@function
        .size           _Z20gridStrideLoopKernelIdEvPT_i,(.L_x_8 - _Z20gridStrideLoopKernelIdEvPT_i)
        .other          _Z20gridStrideLoopKernelIdEvPT_i,@"STO_CUDA_ENTRY STV_DEFAULT"
_Z20gridStrideLoopKernelIdEvPT_i:
.text._Z20gridStrideLoopKernelIdEvPT_i:
        /* <DEDUP_REMOVED lines=12> */
.L_x_3:
[----:B01----:R-:W-:-:S05]  /*00c0*/  IMAD.WIDE R2, R0, 0x8, R6 ;  /* 0x0000000800027825 */ /* 0x003fca00078e0206 */
[----:B--2---:R-:W2:Y:S01]  /*00d0*/  LDG.E.64 R4, desc[UR6][R2.64] ;  /* 0x0000000602047981 */ /* 0x004ea2000c1e1b00 */
[----:B------:R-:W-:-:S04]  /*00e0*/  IADD3 R0, PT, PT, R0, UR4, RZ ;  /* 0x0000000400007c10 */ /* 0x000fc8000fffe0ff */
[----:B------:R-:W-:Y:S01]  /*00f0*/  ISETP.GE.AND P0, PT, R0, UR8, PT ;  /* 0x0000000800007c0c */ /* 0x000fe2000bf06270 */
[----:B--2---:R-:W-:-:S07]  /*0100*/  DADD R4, R4, 1 ;  /* 0x3ff0000004047429 */ /* 0x004fce0000000000 */
[----:B------:R1:W-:Y:S05]  /*0110*/  STG.E.64 desc[UR6][R2.64], R4 ;  /* 0x0000000402007986 */ /* 0x0003ea000c101b06 */
[----:B------:R-:W-:Y:S05]  /*0120*/  @!P0 BRA `(.L_x_3) ;  /* 0xfffffffc00e48947 */ /* 0x000fea000383ffff */
[----:B------:R-:W-:Y:S05]  /*0130*/  EXIT ;  /* 0x000000000000794d */ /* 0x000fea0003800000 */
.L_x_4:
        /* <DEDUP_REMOVED lines=12> */
.L_x_8:


//--------------------- .text._Z12simpleKernelIdEvPT_ --------------------------
	.section	.text._Z12simpleKernelIdEvPT_,"ax",@progbits
	.align	128
        .global         _Z12simpleKernelIdEvPT_
        .type           _Z12simpleKernelIdEvPT_,@function
        .size           _Z12simpleKernelIdEvPT_,(.L_x_9 - _Z12simpleKernelIdEvPT_)
        .other          _Z12simpleKernelIdEvPT_,@"STO_CUDA_ENTRY STV_DEFAULT"
_Z12simpleKernelIdEvPT_:
.text._Z12simpleKernelIdEvPT_:
        /* <DEDUP_REMOVED lines=8> */
[----:B--2---:R-:W2:Y:S02]  /*0080*/  LDG.E.64 R4, desc[UR4][R2.64] ;  /* 0x0000000402047981 */ /* 0x004ea4000c1e1b00 */
[----:B--2---:R-:W-:-:S07]  /*0090*/  DADD R4, R4, 1 ;  /* 0x3ff0000004047429 */ /* 0x004fce0000000000 */
[----:B------:R-:W-:Y:S01]  /*00a0*/  STG.E.64 desc[UR4][R2.64], R4 ;  /* 0x0000000402007986 */ /* 0x000fe2000c101b04 */
[----:B------:R-:W-:Y:S05]  /*00b0*/  EXIT ;  /* 0x000000000000794d */ /* 0x000fea0003800000 */
.L_x_5:
        /* <DEDUP_REMOVED lines=12> */
.L_x_9:


//--------------------- .nv.shared.reserved.0     --------------------------
	.section	.nv.shared.reserved.0,"aw",@nobits
	.weak		__nv_reservedSMEM_offset_0_alias
	.size		__nv_reservedSMEM_offset_0_alias, 0, 64
	.other		__nv_reservedSMEM_offset_0_alias,@"STO_CUDA_RESERVED_SHARED STV_DEFAULT"
__nv_reservedSMEM_offset_0_alias:
	.zero		0
	.zero		64


//--------------------- .nv.constant0._Z20gridStrideLoopKernelIfEvPT_i --------------------------
	.section	.nv.constant0._Z20gridStrideLoopKernelIfEvPT_i,"a",@progbits
	.sectionflags	@""
	.align	4
.nv.constant0._Z20gridStrideLoopKernelIfEvPT_i:
	.zero		908


//--------------------- .nv.constant0._Z12simpleKernelIfEvPT_ --------------------------
	.section	.nv.constant0._Z12simpleKernelIfEvPT_,"a",@progbits
	.sectionflags	@""
	.align	4
.nv.constant0._Z12simpleKernelIfEvPT_:
	.zero		904


//--------------------- .nv.constant0._Z20gridStrideLoopKernelIdEvPT_i --------------------------
	.section	.nv.constant0._Z20gridStrideLoopKernelIdEvPT_i,"a",@progbits
	.sectionflags	@""
	.align	4
.nv.constant0._Z20gridStrideLoopKernelIdEvPT_i:
	.zero		908


//--------------------- .nv.constant0._Z12simpleKernelIdEvPT_ --------------------------
	.section	.nv.constant0._Z12simpleKernelIdEvPT_,"a",@progbits
	.sectionflags	@""
	.align	4
.nv.constant0._Z12simpleKernelIdEvPT_:
	.zero		904


//--------------------- SYMBOLS --------------------------

	.type		.nv.reservedSmem.offset0,@object
	.size		.nv.reservedSmem.offset0,0x4
